//
// Generated by NVIDIA NVVM Compiler
//
// Compiler Build ID: CL-36424714
// Cuda compilation tools, release 13.0, V13.0.88
// Based on NVVM 20.0.0
//

.version 9.0
.target sm_100
.address_size 64

	// .globl	_Z4dotpPKfS0_Pfi
// _ZZ4dotpPKfS0_PfiE5cache has been demoted

.visible .entry _Z4dotpPKfS0_Pfi(
	.param .u64 .ptr .align 1 _Z4dotpPKfS0_Pfi_param_0,
	.param .u64 .ptr .align 1 _Z4dotpPKfS0_Pfi_param_1,
	.param .u64 .ptr .align 1 _Z4dotpPKfS0_Pfi_param_2,
	.param .u32 _Z4dotpPKfS0_Pfi_param_3
)
{
	.reg .pred 	%p<11>;
	.reg .b32 	%r<39>;
	.reg .b32 	%f<34>;
	.reg .b64 	%rd<22>;
	// demoted variable
	.shared .align 4 .b8 _ZZ4dotpPKfS0_PfiE5cache[1024];
	ld.param.u64 	%rd4, [_Z4dotpPKfS0_Pfi_param_0];
	ld.param.u64 	%rd5, [_Z4dotpPKfS0_Pfi_param_1];
	ld.param.u64 	%rd3, [_Z4dotpPKfS0_Pfi_param_2];
	ld.param.u32 	%r18, [_Z4dotpPKfS0_Pfi_param_3];
	cvta.to.global.u64 	%rd1, %rd5;
	cvta.to.global.u64 	%rd2, %rd4;
	mov.u32 	%r1, %tid.x;
	mov.u32 	%r38, %ntid.x;
	mov.u32 	%r19, %nctaid.x;
	mul.lo.s32 	%r3, %r38, %r19;
	mov.u32 	%r4, %ctaid.x;
	mad.lo.s32 	%r36, %r4, %r38, %r1;
	setp.ge.s32 	%p1, %r36, %r18;
	mov.f32 	%f33, 0f00000000;
	@%p1 bra 	$L__BB0_7;
	add.s32 	%r20, %r36, %r3;
	max.s32 	%r21, %r18, %r20;
	setp.lt.s32 	%p2, %r20, %r18;
	selp.u32 	%r22, 1, 0, %p2;
	add.s32 	%r23, %r20, %r22;
	sub.s32 	%r24, %r21, %r23;
	div.u32 	%r25, %r24, %r3;
	add.s32 	%r6, %r25, %r22;
	and.b32  	%r26, %r6, 3;
	setp.eq.s32 	%p3, %r26, 3;
	mov.f32 	%f33, 0f00000000;
	@%p3 bra 	$L__BB0_4;
	add.s32 	%r27, %r6, 1;
	and.b32  	%r28, %r27, 3;
	neg.s32 	%r34, %r28;
	mov.f32 	%f33, 0f00000000;
$L__BB0_3:
	.pragma "nounroll";
	mul.wide.s32 	%rd6, %r36, 4;
	add.s64 	%rd7, %rd1, %rd6;
	add.s64 	%rd8, %rd2, %rd6;
	ld.global.f32 	%f12, [%rd8];
	ld.global.f32 	%f13, [%rd7];
	fma.rn.f32 	%f33, %f12, %f13, %f33;
	add.s32 	%r36, %r36, %r3;
	add.s32 	%r34, %r34, 1;
	setp.ne.s32 	%p4, %r34, 0;
	@%p4 bra 	$L__BB0_3;
$L__BB0_4:
	setp.lt.u32 	%p5, %r6, 3;
	@%p5 bra 	$L__BB0_7;
	mul.wide.s32 	%rd12, %r3, 4;
	shl.b32 	%r29, %r3, 2;
$L__BB0_6:
	mul.wide.s32 	%rd9, %r36, 4;
	add.s64 	%rd10, %rd2, %rd9;
	ld.global.f32 	%f14, [%rd10];
	add.s64 	%rd11, %rd1, %rd9;
	ld.global.f32 	%f15, [%rd11];
	fma.rn.f32 	%f16, %f14, %f15, %f33;
	add.s64 	%rd13, %rd10, %rd12;
	ld.global.f32 	%f17, [%rd13];
	add.s64 	%rd14, %rd11, %rd12;
	ld.global.f32 	%f18, [%rd14];
	fma.rn.f32 	%f19, %f17, %f18, %f16;
	add.s64 	%rd15, %rd13, %rd12;
	ld.global.f32 	%f20, [%rd15];
	add.s64 	%rd16, %rd14, %rd12;
	ld.global.f32 	%f21, [%rd16];
	fma.rn.f32 	%f22, %f20, %f21, %f19;
	add.s64 	%rd17, %rd15, %rd12;
	ld.global.f32 	%f23, [%rd17];
	add.s64 	%rd18, %rd16, %rd12;
	ld.global.f32 	%f24, [%rd18];
	fma.rn.f32 	%f33, %f23, %f24, %f22;
	add.s32 	%r36, %r29, %r36;
	setp.lt.s32 	%p6, %r36, %r18;
	@%p6 bra 	$L__BB0_6;
$L__BB0_7:
	shl.b32 	%r30, %r1, 2;
	mov.u32 	%r31, _ZZ4dotpPKfS0_PfiE5cache;
	add.s32 	%r15, %r31, %r30;
	st.shared.f32 	[%r15], %f33;
	bar.sync 	0;
	setp.lt.u32 	%p7, %r38, 2;
	@%p7 bra 	$L__BB0_11;
$L__BB0_8:
	shr.u32 	%r17, %r38, 1;
	setp.ge.u32 	%p8, %r1, %r17;
	@%p8 bra 	$L__BB0_10;
	ld.shared.f32 	%f25, [%r15];
	shl.b32 	%r32, %r17, 2;
	add.s32 	%r33, %r15, %r32;
	ld.shared.f32 	%f26, [%r33];
	add.f32 	%f27, %f25, %f26;
	st.shared.f32 	[%r15], %f27;
	bar.sync 	0;
$L__BB0_10:
	setp.gt.u32 	%p9, %r38, 3;
	mov.u32 	%r38, %r17;
	@%p9 bra 	$L__BB0_8;
$L__BB0_11:
	setp.ne.s32 	%p10, %r1, 0;
	@%p10 bra 	$L__BB0_13;
	ld.shared.f32 	%f28, [_ZZ4dotpPKfS0_PfiE5cache];
	cvta.to.global.u64 	%rd19, %rd3;
	mul.wide.u32 	%rd20, %r4, 4;
	add.s64 	%rd21, %rd19, %rd20;
	st.global.f32 	[%rd21], %f28;
$L__BB0_13:
	ret;

}
	// .globl	_Z3addPiS_S_i
.visible .entry _Z3addPiS_S_i(
	.param .u64 .ptr .align 1 _Z3addPiS_S_i_param_0,
	.param .u64 .ptr .align 1 _Z3addPiS_S_i_param_1,
	.param .u64 .ptr .align 1 _Z3addPiS_S_i_param_2,
	.param .u32 _Z3addPiS_S_i_param_3
)
{
	.reg .pred 	%p<7>;
	.reg .b32 	%r<46>;
	.reg .b64 	%rd<25>;

	ld.param.u64 	%rd4, [_Z3addPiS_S_i_param_0];
	ld.param.u64 	%rd5, [_Z3addPiS_S_i_param_1];
	ld.param.u64 	%rd6, [_Z3addPiS_S_i_param_2];
	ld.param.u32 	%r12, [_Z3addPiS_S_i_param_3];
	cvta.to.global.u64 	%rd1, %rd6;
	cvta.to.global.u64 	%rd2, %rd5;
	cvta.to.global.u64 	%rd3, %rd4;
	mov.u32 	%r13, %ntid.x;
	mov.u32 	%r14, %nctaid.x;
	mul.lo.s32 	%r1, %r13, %r14;
	mov.u32 	%r15, %ctaid.x;
	mov.u32 	%r16, %tid.x;
	mad.lo.s32 	%r44, %r15, %r13, %r16;
	setp.ge.s32 	%p1, %r44, %r12;
	@%p1 bra 	$L__BB1_7;
	add.s32 	%r17, %r44, %r1;
	max.s32 	%r18, %r12, %r17;
	setp.lt.s32 	%p2, %r17, %r12;
	selp.u32 	%r19, 1, 0, %p2;
	add.s32 	%r20, %r17, %r19;
	sub.s32 	%r21, %r18, %r20;
	div.u32 	%r22, %r21, %r1;
	add.s32 	%r3, %r22, %r19;
	and.b32  	%r23, %r3, 3;
	setp.eq.s32 	%p3, %r23, 3;
	@%p3 bra 	$L__BB1_4;
	add.s32 	%r24, %r3, 1;
	and.b32  	%r25, %r24, 3;
	neg.s32 	%r42, %r25;
$L__BB1_3:
	.pragma "nounroll";
	mul.wide.s32 	%rd7, %r44, 4;
	add.s64 	%rd8, %rd1, %rd7;
	add.s64 	%rd9, %rd2, %rd7;
	add.s64 	%rd10, %rd3, %rd7;
	ld.global.u32 	%r26, [%rd10];
	ld.global.u32 	%r27, [%rd9];
	add.s32 	%r28, %r27, %r26;
	st.global.u32 	[%rd8], %r28;
	add.s32 	%r44, %r44, %r1;
	add.s32 	%r42, %r42, 1;
	setp.ne.s32 	%p4, %r42, 0;
	@%p4 bra 	$L__BB1_3;
$L__BB1_4:
	setp.lt.u32 	%p5, %r3, 3;
	@%p5 bra 	$L__BB1_7;
	mul.wide.s32 	%rd15, %r1, 4;
	shl.b32 	%r41, %r1, 2;
$L__BB1_6:
	mul.wide.s32 	%rd11, %r44, 4;
	add.s64 	%rd12, %rd3, %rd11;
	ld.global.u32 	%r29, [%rd12];
	add.s64 	%rd13, %rd2, %rd11;
	ld.global.u32 	%r30, [%rd13];
	add.s32 	%r31, %r30, %r29;
	add.s64 	%rd14, %rd1, %rd11;
	st.global.u32 	[%rd14], %r31;
	add.s64 	%rd16, %rd12, %rd15;
	ld.global.u32 	%r32, [%rd16];
	add.s64 	%rd17, %rd13, %rd15;
	ld.global.u32 	%r33, [%rd17];
	add.s32 	%r34, %r33, %r32;
	add.s64 	%rd18, %rd14, %rd15;
	st.global.u32 	[%rd18], %r34;
	add.s64 	%rd19, %rd16, %rd15;
	ld.global.u32 	%r35, [%rd19];
	add.s64 	%rd20, %rd17, %rd15;
	ld.global.u32 	%r36, [%rd20];
	add.s32 	%r37, %r36, %r35;
	add.s64 	%rd21, %rd18, %rd15;
	st.global.u32 	[%rd21], %r37;
	add.s64 	%rd22, %rd19, %rd15;
	ld.global.u32 	%r38, [%rd22];
	add.s64 	%rd23, %rd20, %rd15;
	ld.global.u32 	%r39, [%rd23];
	add.s32 	%r40, %r39, %r38;
	add.s64 	%rd24, %rd21, %rd15;
	st.global.u32 	[%rd24], %r40;
	add.s32 	%r44, %r41, %r44;
	setp.lt.s32 	%p6, %r44, %r12;
	@%p6 bra 	$L__BB1_6;
$L__BB1_7:
	ret;

}


// ===== COMPILED SASS (sm_100) =====

	.target	sm_100

	.elftype	@"ET_EXEC"


//--------------------- .note.nv.tkinfo           --------------------------
	.section	.note.nv.tkinfo,"",@"SHT_NOTE"
	.sectionflags	@"SHF_NOTE_NV_TKINFO"
	.tkinfo
        /*0018*/ 	.word	0x00000002
        /*0030*/ 	.string	""
        /*0030*/ 	.string	"ptxas"
        /*0030*/ 	.string	"Cuda compilation tools, release 13.0, V13.0.88"
        /*0030*/ 	.string	"Build cuda_13.0.r13.0/compiler.36424714_0"
        /*0030*/ 	.string	"-arch sm_100 -m 64 "



//--------------------- .note.nv.cuinfo           --------------------------
	.section	.note.nv.cuinfo,"",@"SHT_NOTE"
	.sectionflags	@"SHF_NOTE_NV_CUINFO"
        /*0018*/ 	.short	0x0002
        /*001a*/ 	.short	0x0064
        /*001c*/ 	.short	0x0082
	.zero		2


//--------------------- .nv.info                  --------------------------
	.section	.nv.info,"",@"SHT_CUDA_INFO"
	.align	4


	//----- nvinfo : EIATTR_REGCOUNT
	.align		4
        /*0000*/ 	.byte	0x04, 0x2f
        /*0002*/ 	.short	(.L_1 - .L_0)
	.align		4
.L_0:
        /*0004*/ 	.word	index@(_Z4dotpPKfS0_Pfi)
        /*0008*/ 	.word	0x0000001b


	//----- nvinfo : EIATTR_FRAME_SIZE
	.align		4
.L_1:
        /*000c*/ 	.byte	0x04, 0x11
        /*000e*/ 	.short	(.L_3 - .L_2)
	.align		4
.L_2:
        /*0010*/ 	.word	index@(_Z4dotpPKfS0_Pfi)
        /*0014*/ 	.word	0x00000000


	//----- nvinfo : EIATTR_REGCOUNT
	.align		4
.L_3:
        /*0018*/ 	.byte	0x04, 0x2f
        /*001a*/ 	.short	(.L_5 - .L_4)
	.align		4
.L_4:
        /*001c*/ 	.word	index@(_Z3addPiS_S_i)
        /*0020*/ 	.word	0x0000001a


	//----- nvinfo : EIATTR_FRAME_SIZE
	.align		4
.L_5:
        /*0024*/ 	.byte	0x04, 0x11
        /*0026*/ 	.short	(.L_7 - .L_6)
	.align		4
.L_6:
        /*0028*/ 	.word	index@(_Z3addPiS_S_i)
        /*002c*/ 	.word	0x00000000


	//----- nvinfo : EIATTR_MIN_STACK_SIZE
	.align		4
.L_7:
        /*0030*/ 	.byte	0x04, 0x12
        /*0032*/ 	.short	(.L_9 - .L_8)
	.align		4
.L_8:
        /*0034*/ 	.word	index@(_Z3addPiS_S_i)
        /*0038*/ 	.word	0x00000000


	//----- nvinfo : EIATTR_MIN_STACK_SIZE
	.align		4
.L_9:
        /*003c*/ 	.byte	0x04, 0x12
        /*003e*/ 	.short	(.L_11 - .L_10)
	.align		4
.L_10:
        /*0040*/ 	.word	index@(_Z4dotpPKfS0_Pfi)
        /*0044*/ 	.word	0x00000000
.L_11:


//--------------------- .nv.compat                --------------------------
	.section	.nv.compat,"",@"SHT_CUDA_COMPAT_INFO"
	.align	4
        /*0000*/ 	.byte	0x02, 0x09, 0x00, 0x00, 0x02, 0x02, 0x01, 0x00, 0x02, 0x05, 0x05, 0x00, 0x03, 0x07, 0x01, 0x01
        /*0010*/ 	.byte	0x02, 0x03, 0x00, 0x00, 0x02, 0x06, 0x01, 0x00, 0x04, 0x0b, 0x08, 0x00, 0x09, 0x00, 0x00, 0x00
        /*0020*/ 	.byte	0x00, 0x00, 0x00, 0x00


//--------------------- .nv.info._Z3addPiS_S_i    --------------------------
	.section	.nv.info._Z3addPiS_S_i,"",@"SHT_CUDA_INFO"
	.sectionflags	@""
	.align	4


	//----- nvinfo : EIATTR_CUDA_API_VERSION
	.align		4
        /*0000*/ 	.byte	0x04, 0x37
        /*0002*/ 	.short	(.L_13 - .L_12)
.L_12:
        /*0004*/ 	.word	0x00000082


	//----- nvinfo : EIATTR_KPARAM_INFO
	.align		4
.L_13:
        /*0008*/ 	.byte	0x04, 0x17
        /*000a*/ 	.short	(.L_15 - .L_14)
.L_14:
        /*000c*/ 	.word	0x00000000
        /*0010*/ 	.short	0x0003
        /*0012*/ 	.short	0x0018
        /*0014*/ 	.byte	0x00, 0xf0, 0x11, 0x00


	//----- nvinfo : EIATTR_KPARAM_INFO
	.align		4
.L_15:
        /*0018*/ 	.byte	0x04, 0x17
        /*001a*/ 	.short	(.L_17 - .L_16)
.L_16:
        /*001c*/ 	.word	0x00000000
        /*0020*/ 	.short	0x0002
        /*0022*/ 	.short	0x0010
        /*0024*/ 	.byte	0x00, 0xf5, 0x21, 0x00


	//----- nvinfo : EIATTR_KPARAM_INFO
	.align		4
.L_17:
        /*0028*/ 	.byte	0x04, 0x17
        /*002a*/ 	.short	(.L_19 - .L_18)
.L_18:
        /*002c*/ 	.word	0x00000000
        /*0030*/ 	.short	0x0001
        /*0032*/ 	.short	0x0008
        /*0034*/ 	.byte	0x00, 0xf5, 0x21, 0x00


	//----- nvinfo : EIATTR_KPARAM_INFO
	.align		4
.L_19:
        /*0038*/ 	.byte	0x04, 0x17
        /*003a*/ 	.short	(.L_21 - .L_20)
.L_20:
        /*003c*/ 	.word	0x00000000
        /*0040*/ 	.short	0x0000
        /*0042*/ 	.short	0x0000
        /*0044*/ 	.byte	0x00, 0xf5, 0x21, 0x00


	//----- nvinfo : EIATTR_SPARSE_MMA_MASK
	.align		4
.L_21:
        /*0048*/ 	.byte	0x03, 0x50
        /*004a*/ 	.short	0x0000


	//----- nvinfo : EIATTR_MAXREG_COUNT
	.align		4
        /*004c*/ 	.byte	0x03, 0x1b
        /*004e*/ 	.short	0x00ff


	//----- nvinfo : EIATTR_MERCURY_ISA_VERSION
	.align		4
        /*0050*/ 	.byte	0x03, 0x5f
        /*0052*/ 	.short	0x0101


	//----- nvinfo : EIATTR_VRC_CTA_INIT_COUNT
	.align		4
        /*0054*/ 	.byte	0x02, 0x4a
	.zero		1
	.zero		1


	//----- nvinfo : EIATTR_EXIT_INSTR_OFFSETS
	.align		4
        /*0058*/ 	.byte	0x04, 0x1c
        /*005a*/ 	.short	(.L_23 - .L_22)


	//   ....[0]....
.L_22:
        /*005c*/ 	.word	0x00000090


	//   ....[1]....
        /*0060*/ 	.word	0x000003a0


	//   ....[2]....
        /*0064*/ 	.word	0x000005d0


	//----- nvinfo : EIATTR_CRS_STACK_SIZE
	.align		4
.L_23:
        /*0068*/ 	.byte	0x04, 0x1e
        /*006a*/ 	.short	(.L_25 - .L_24)
.L_24:
        /*006c*/ 	.word	0x00000000


	//----- nvinfo : EIATTR_CBANK_PARAM_SIZE
	.align		4
.L_25:
        /*0070*/ 	.byte	0x03, 0x19
        /*0072*/ 	.short	0x001c


	//----- nvinfo : EIATTR_PARAM_CBANK
	.align		4
        /*0074*/ 	.byte	0x04, 0x0a
        /*0076*/ 	.short	(.L_27 - .L_26)
	.align		4
.L_26:
        /*0078*/ 	.word	index@(.nv.constant0._Z3addPiS_S_i)
        /*007c*/ 	.short	0x0380
        /*007e*/ 	.short	0x001c


	//----- nvinfo : EIATTR_SW_WAR
	.align		4
.L_27:
        /*0080*/ 	.byte	0x04, 0x36
        /*0082*/ 	.short	(.L_29 - .L_28)
.L_28:
        /*0084*/ 	.word	0x00000008
.L_29:


//--------------------- .nv.info._Z4dotpPKfS0_Pfi --------------------------
	.section	.nv.info._Z4dotpPKfS0_Pfi,"",@"SHT_CUDA_INFO"
	.sectionflags	@""
	.align	4


	//----- nvinfo : EIATTR_CUDA_API_VERSION
	.align		4
        /*0000*/ 	.byte	0x04, 0x37
        /*0002*/ 	.short	(.L_31 - .L_30)
.L_30:
        /*0004*/ 	.word	0x00000082


	//----- nvinfo : EIATTR_KPARAM_INFO
	.align		4
.L_31:
        /*0008*/ 	.byte	0x04, 0x17
        /*000a*/ 	.short	(.L_33 - .L_32)
.L_32:
        /*000c*/ 	.word	0x00000000
        /*0010*/ 	.short	0x0003
        /*0012*/ 	.short	0x0018
        /*0014*/ 	.byte	0x00, 0xf0, 0x11, 0x00


	//----- nvinfo : EIATTR_KPARAM_INFO
	.align		4
.L_33:
        /*0018*/ 	.byte	0x04, 0x17
        /*001a*/ 	.short	(.L_35 - .L_34)
.L_34:
        /*001c*/ 	.word	0x00000000
        /*0020*/ 	.short	0x0002
        /*0022*/ 	.short	0x0010
        /*0024*/ 	.byte	0x00, 0xf5, 0x21, 0x00


	//----- nvinfo : EIATTR_KPARAM_INFO
	.align		4
.L_35:
        /*0028*/ 	.byte	0x04, 0x17
        /*002a*/ 	.short	(.L_37 - .L_36)
.L_36:
        /*002c*/ 	.word	0x00000000
        /*0030*/ 	.short	0x0001
        /*0032*/ 	.short	0x0008
        /*0034*/ 	.byte	0x00, 0xf5, 0x21, 0x00


	//----- nvinfo : EIATTR_KPARAM_INFO
	.align		4
.L_37:
        /*0038*/ 	.byte	0x04, 0x17
        /*003a*/ 	.short	(.L_39 - .L_38)
.L_38:
        /*003c*/ 	.word	0x00000000
        /*0040*/ 	.short	0x0000
        /*0042*/ 	.short	0x0000
        /*0044*/ 	.byte	0x00, 0xf5, 0x21, 0x00


	//----- nvinfo : EIATTR_SPARSE_MMA_MASK
	.align		4
.L_39:
        /*0048*/ 	.byte	0x03, 0x50
        /*004a*/ 	.short	0x0000


	//----- nvinfo : EIATTR_MAXREG_COUNT
	.align		4
        /*004c*/ 	.byte	0x03, 0x1b
        /*004e*/ 	.short	0x00ff


	//----- nvinfo : EIATTR_NUM_BARRIERS
	.align		4
        /*0050*/ 	.byte	0x02, 0x4c
        /*0052*/ 	.byte	0x01
	.zero		1


	//----- nvinfo : EIATTR_MERCURY_ISA_VERSION
	.align		4
        /*0054*/ 	.byte	0x03, 0x5f
        /*0056*/ 	.short	0x0101


	//----- nvinfo : EIATTR_VRC_CTA_INIT_COUNT
	.align		4
        /*0058*/ 	.byte	0x02, 0x4a
	.zero		1
	.zero		1


	//----- nvinfo : EIATTR_EXIT_INSTR_OFFSETS
	.align		4
        /*005c*/ 	.byte	0x04, 0x1c
        /*005e*/ 	.short	(.L_41 - .L_40)


	//   ....[0]....
.L_40:
        /*0060*/ 	.word	0x000006e0


	//   ....[1]....
        /*0064*/ 	.word	0x00000760


	//----- nvinfo : EIATTR_CRS_STACK_SIZE
	.align		4
.L_41:
        /*0068*/ 	.byte	0x04, 0x1e
        /*006a*/ 	.short	(.L_43 - .L_42)
.L_42:
        /*006c*/ 	.word	0x00000000


	//----- nvinfo : EIATTR_CBANK_PARAM_SIZE
	.align		4
.L_43:
        /*0070*/ 	.byte	0x03, 0x19
        /*0072*/ 	.short	0x001c


	//----- nvinfo : EIATTR_PARAM_CBANK
	.align		4
        /*0074*/ 	.byte	0x04, 0x0a
        /*0076*/ 	.short	(.L_45 - .L_44)
	.align		4
.L_44:
        /*0078*/ 	.word	index@(.nv.constant0._Z4dotpPKfS0_Pfi)
        /*007c*/ 	.short	0x0380
        /*007e*/ 	.short	0x001c


	//----- nvinfo : EIATTR_SW_WAR
	.align		4
.L_45:
        /*0080*/ 	.byte	0x04, 0x36
        /*0082*/ 	.short	(.L_47 - .L_46)
.L_46:
        /*0084*/ 	.word	0x00000008
.L_47:


//--------------------- .nv.callgraph             --------------------------
	.section	.nv.callgraph,"",@"SHT_CUDA_CALLGRAPH"
	.align	4
	.sectionentsize	8
	.align		4
        /*0000*/ 	.word	0x00000000
	.align		4
        /*0004*/ 	.word	0xffffffff
	.align		4
        /*0008*/ 	.word	0x00000000
	.align		4
        /*000c*/ 	.word	0xfffffffe
	.align		4
        /*0010*/ 	.word	0x00000000
	.align		4
        /*0014*/ 	.word	0xfffffffd
	.align		4
        /*0018*/ 	.word	0x00000000
	.align		4
        /*001c*/ 	.word	0xfffffffc


//--------------------- .text._Z3addPiS_S_i       --------------------------
	.section	.text._Z3addPiS_S_i,"ax",@progbits
	.align	128
        .global         _Z3addPiS_S_i
        .type           _Z3addPiS_S_i,@function
        .size           _Z3addPiS_S_i,(.L_x_14 - _Z3addPiS_S_i)
        .other          _Z3addPiS_S_i,@"STO_CUDA_ENTRY STV_DEFAULT"
_Z3addPiS_S_i:
.text._Z3addPiS_S_i:
[----:B------:R-:W-:Y:S01]  /*0000*/  LDC R1, c[0x0][0x37c] ;  /* 0x0000df00ff017b82 */ /* 0x000fe20000000800 */
[----:B------:R-:W0:Y:S01]  /*0010*/  S2R R3, SR_CTAID.X ;  /* 0x0000000000037919 */ /* 0x000e220000002500 */
[----:B------:R-:W1:Y:S06]  /*0020*/  LDCU UR4, c[0x0][0x360] ;  /* 0x00006c00ff0477ac */ /* 0x000e6c0008000800 */
[----:B------:R-:W1:Y:S01]  /*0030*/  LDC R0, c[0x0][0x370] ;  /* 0x0000dc00ff007b82 */ /* 0x000e620000000800 */
[----:B------:R-:W0:Y:S01]  /*0040*/  S2R R2, SR_TID.X ;  /* 0x0000000000027919 */ /* 0x000e220000002100 */
[----:B------:R-:W2:Y:S01]  /*0050*/  LDCU UR6, c[0x0][0x398] ;  /* 0x00007300ff0677ac */ /* 0x000ea20008000800 */
[----:B-1----:R-:W-:-:S02]  /*0060*/  IMAD R0, R0, UR4, RZ ;  /* 0x0000000400007c24 */ /* 0x002fc4000f8e02ff */
[----:B0-----:R-:W-:-:S05]  /*0070*/  IMAD R3, R3, UR4, R2 ;  /* 0x0000000403037c24 */ /* 0x001fca000f8e0202 */
[----:B--2---:R-:W-:-:S13]  /*0080*/  ISETP.GE.AND P0, PT, R3, UR6, PT ;  /* 0x0000000603007c0c */ /* 0x004fda000bf06270 */
[----:B------:R-:W-:Y:S05]  /*0090*/  @P0 EXIT ;  /* 0x000000000000094d */ /* 0x000fea0003800000 */
[----:B------:R-:W0:Y:S01]  /*00a0*/  I2F.U32.RP R8, R0 ;  /* 0x0000000000087306 */ /* 0x000e220000209000 */
[C---:B------:R-:W-:Y:S01]  /*00b0*/  IMAD.IADD R2, R0.reuse, 0x1, R3 ;  /* 0x0000000100027824 */ /* 0x040fe200078e0203 */
[----:B------:R-:W-:Y:S01]  /*00c0*/  IADD3 R9, PT, PT, RZ, -R0, RZ ;  /* 0x80000000ff097210 */ /* 0x000fe20007ffe0ff */
[----:B------:R-:W1:Y:S01]  /*00d0*/  LDCU.64 UR4, c[0x0][0x358] ;  /* 0x00006b00ff0477ac */ /* 0x000e620008000a00 */
[----:B------:R-:W-:Y:S01]  /*00e0*/  ISETP.NE.U32.AND P2, PT, R0, RZ, PT ;  /* 0x000000ff0000720c */ /* 0x000fe20003f45070 */
[----:B------:R-:W-:Y:S01]  /*00f0*/  BSSY.RECONVERGENT B0, `(.L_x_0) ;  /* 0x000002a000007945 */ /* 0x000fe20003800200 */
[C---:B------:R-:W-:Y:S02]  /*0100*/  ISETP.GE.AND P0, PT, R2.reuse, UR6, PT ;  /* 0x0000000602007c0c */ /* 0x040fe4000bf06270 */
[----:B------:R-:W-:Y:S02]  /*0110*/  VIMNMX R7, PT, PT, R2, UR6, !PT ;  /* 0x0000000602077c48 */ /* 0x000fe4000ffe0100 */
[----:B------:R-:W-:-:S04]  /*0120*/  SEL R6, RZ, 0x1, P0 ;  /* 0x00000001ff067807 */ /* 0x000fc80000000000 */
[----:B------:R-:W-:Y:S01]  /*0130*/  IADD3 R7, PT, PT, R7, -R2, -R6 ;  /* 0x8000000207077210 */ /* 0x000fe20007ffe806 */
[----:B0-----:R-:W0:Y:S02]  /*0140*/  MUFU.RCP R8, R8 ;  /* 0x0000000800087308 */ /* 0x001e240000001000 */
[----:B0-----:R-:W-:-:S06]  /*0150*/  IADD3 R4, PT, PT, R8, 0xffffffe, RZ ;  /* 0x0ffffffe08047810 */ /* 0x001fcc0007ffe0ff */
[----:B------:R0:W2:Y:S02]  /*0160*/  F2I.FTZ.U32.TRUNC.NTZ R5, R4 ;  /* 0x0000000400057305 */ /* 0x0000a4000021f000 */
[----:B0-----:R-:W-:Y:S02]  /*0170*/  HFMA2 R4, -RZ, RZ, 0, 0 ;  /* 0x00000000ff047431 */ /* 0x001fe400000001ff */
[----:B--2---:R-:W-:-:S04]  /*0180*/  IMAD R9, R9, R5, RZ ;  /* 0x0000000509097224 */ /* 0x004fc800078e02ff */
[----:B------:R-:W-:-:S06]  /*0190*/  IMAD.HI.U32 R8, R5, R9, R4 ;  /* 0x0000000905087227 */ /* 0x000fcc00078e0004 */
[----:B------:R-:W-:-:S04]  /*01a0*/  IMAD.HI.U32 R5, R8, R7, RZ ;  /* 0x0000000708057227 */ /* 0x000fc800078e00ff */
[----:B------:R-:W-:-:S04]  /*01b0*/  IMAD.MOV R2, RZ, RZ, -R5 ;  /* 0x000000ffff027224 */ /* 0x000fc800078e0a05 */
[----:B------:R-:W-:-:S05]  /*01c0*/  IMAD R7, R0, R2, R7 ;  /* 0x0000000200077224 */ /* 0x000fca00078e0207 */
[----:B------:R-:W-:-:S13]  /*01d0*/  ISETP.GE.U32.AND P0, PT, R7, R0, PT ;  /* 0x000000000700720c */ /* 0x000fda0003f06070 */
[----:B------:R-:W-:Y:S02]  /*01e0*/  @P0 IADD3 R7, PT, PT, -R0, R7, RZ ;  /* 0x0000000700070210 */ /* 0x000fe40007ffe1ff */
[----:B------:R-:W-:Y:S02]  /*01f0*/  @P0 IADD3 R5, PT, PT, R5, 0x1, RZ ;  /* 0x0000000105050810 */ /* 0x000fe40007ffe0ff */
[----:B------:R-:W-:-:S13]  /*0200*/  ISETP.GE.U32.AND P1, PT, R7, R0, PT ;  /* 0x000000000700720c */ /* 0x000fda0003f26070 */
[----:B------:R-:W-:Y:S01]  /*0210*/  @P1 VIADD R5, R5, 0x1 ;  /* 0x0000000105051836 */ /* 0x000fe20000000000 */
[----:B------:R-:W-:-:S04]  /*0220*/  @!P2 LOP3.LUT R5, RZ, R0, RZ, 0x33, !PT ;  /* 0x00000000ff05a212 */ /* 0x000fc800078e33ff */
[----:B------:R-:W-:-:S04]  /*0230*/  IADD3 R2, PT, PT, R6, R5, RZ ;  /* 0x0000000506027210 */ /* 0x000fc80007ffe0ff */
[C---:B------:R-:W-:Y:S02]  /*0240*/  LOP3.LUT R4, R2.reuse, 0x3, RZ, 0xc0, !PT ;  /* 0x0000000302047812 */ /* 0x040fe400078ec0ff */
[----:B------:R-:W-:Y:S02]  /*0250*/  ISETP.GE.U32.AND P1, PT, R2, 0x3, PT ;  /* 0x000000030200780c */ /* 0x000fe40003f26070 */
[----:B------:R-:W-:-:S13]  /*0260*/  ISETP.NE.AND P0, PT, R4, 0x3, PT ;  /* 0x000000030400780c */ /* 0x000fda0003f05270 */
[----:B-1----:R-:W-:Y:S05]  /*0270*/  @!P0 BRA `(.L_x_1) ;  /* 0x0000000000448947 */ /* 0x002fea0003800000 */
[----:B------:R-:W0:Y:S01]  /*0280*/  LDC.64 R4, c[0x0][0x390] ;  /* 0x0000e400ff047b82 */ /* 0x000e220000000a00 */
[----:B------:R-:W-:-:S04]  /*0290*/  IADD3 R2, PT, PT, R2, 0x1, RZ ;  /* 0x0000000102027810 */ /* 0x000fc80007ffe0ff */
[----:B------:R-:W-:-:S03]  /*02a0*/  LOP3.LUT R2, R2, 0x3, RZ, 0xc0, !PT ;  /* 0x0000000302027812 */ /* 0x000fc600078ec0ff */
[----:B------:R-:W1:Y:S02]  /*02b0*/  LDC.64 R6, c[0x0][0x380] ;  /* 0x0000e000ff067b82 */ /* 0x000e640000000a00 */
[----:B------:R-:W-:-:S06]  /*02c0*/  IMAD.MOV R2, RZ, RZ, -R2 ;  /* 0x000000ffff027224 */ /* 0x000fcc00078e0a02 */
[----:B------:R-:W2:Y:S02]  /*02d0*/  LDC.64 R8, c[0x0][0x388] ;  /* 0x0000e200ff087b82 */ /* 0x000ea40000000a00 */
.L_x_2:
[----:B--2---:R-:W-:-:S04]  /*02e0*/  IMAD.WIDE R12, R3, 0x4, R8 ;  /* 0x00000004030c7825 */ /* 0x004fc800078e0208 */
[C---:B-1----:R-:W-:Y:S02]  /*02f0*/  IMAD.WIDE R14, R3.reuse, 0x4, R6 ;  /* 0x00000004030e7825 */ /* 0x042fe400078e0206 */
[----:B------:R-:W2:Y:S04]  /*0300*/  LDG.E R13, desc[UR4][R12.64] ;  /* 0x000000040c0d7981 */ /* 0x000ea8000c1e1900 */
[----:B------:R-:W2:Y:S01]  /*0310*/  LDG.E R14, desc[UR4][R14.64] ;  /* 0x000000040e0e7981 */ /* 0x000ea2000c1e1900 */
[----:B0--3--:R-:W-:Y:S01]  /*0320*/  IMAD.WIDE R10, R3, 0x4, R4 ;  /* 0x00000004030a7825 */ /* 0x009fe200078e0204 */
[----:B------:R-:W-:-:S03]  /*0330*/  IADD3 R2, PT, PT, R2, 0x1, RZ ;  /* 0x0000000102027810 */ /* 0x000fc60007ffe0ff */
[----:B------:R-:W-:Y:S01]  /*0340*/  IMAD.IADD R3, R0, 0x1, R3 ;  /* 0x0000000100037824 */ /* 0x000fe200078e0203 */
[----:B------:R-:W-:Y:S02]  /*0350*/  ISETP.NE.AND P0, PT, R2, RZ, PT ;  /* 0x000000ff0200720c */ /* 0x000fe40003f05270 */
[----:B--2---:R-:W-:-:S05]  /*0360*/  IADD3 R17, PT, PT, R14, R13, RZ ;  /* 0x0000000d0e117210 */ /* 0x004fca0007ffe0ff */
[----:B------:R3:W-:Y:S06]  /*0370*/  STG.E desc[UR4][R10.64], R17 ;  /* 0x000000110a007986 */ /* 0x0007ec000c101904 */
[----:B------:R-:W-:Y:S05]  /*0380*/  @P0 BRA `(.L_x_2) ;  /* 0xfffffffc00d40947 */ /* 0x000fea000383ffff */
.L_x_1:
[----:B------:R-:W-:Y:S05]  /*0390*/  BSYNC.RECONVERGENT B0 ;  /* 0x0000000000007941 */ /* 0x000fea0003800200 */
.L_x_0:
[----:B------:R-:W-:Y:S05]  /*03a0*/  @!P1 EXIT ;  /* 0x000000000000994d */ /* 0x000fea0003800000 */
.L_x_3:
[----:B------:R-:W3:Y:S08]  /*03b0*/  LDC.64 R4, c[0x0][0x380] ;  /* 0x0000e000ff047b82 */ /* 0x000ef00000000a00 */
[----:B------:R-:W0:Y:S01]  /*03c0*/  LDC.64 R6, c[0x0][0x388] ;  /* 0x0000e200ff067b82 */ /* 0x000e220000000a00 */
[----:B---3--:R-:W-:-:S07]  /*03d0*/  IMAD.WIDE R10, R3, 0x4, R4 ;  /* 0x00000004030a7825 */ /* 0x008fce00078e0204 */
[----:B------:R-:W1:Y:S01]  /*03e0*/  LDC.64 R4, c[0x0][0x390] ;  /* 0x0000e400ff047b82 */ /* 0x000e620000000a00 */
[----:B--2---:R-:W2:Y:S01]  /*03f0*/  LDG.E R2, desc[UR4][R10.64] ;  /* 0x000000040a027981 */ /* 0x004ea2000c1e1900 */
[----:B0-----:R-:W-:-:S05]  /*0400*/  IMAD.WIDE R12, R3, 0x4, R6 ;  /* 0x00000004030c7825 */ /* 0x001fca00078e0206 */
[----:B------:R-:W2:Y:S01]  /*0410*/  LDG.E R7, desc[UR4][R12.64] ;  /* 0x000000040c077981 */ /* 0x000ea2000c1e1900 */
[----:B-1----:R-:W-:-:S04]  /*0420*/  IMAD.WIDE R16, R3, 0x4, R4 ;  /* 0x0000000403107825 */ /* 0x002fc800078e0204 */
[----:B------:R-:W-:Y:S01]  /*0430*/  IMAD.WIDE R4, R0, 0x4, R10 ;  /* 0x0000000400047825 */ /* 0x000fe200078e020a */
[----:B--2---:R-:W-:-:S03]  /*0440*/  IADD3 R19, PT, PT, R2, R7, RZ ;  /* 0x0000000702137210 */ /* 0x004fc60007ffe0ff */
[C---:B------:R-:W-:Y:S02]  /*0450*/  IMAD.WIDE R6, R0.reuse, 0x4, R12 ;  /* 0x0000000400067825 */ /* 0x040fe400078e020c */
[----:B------:R0:W-:Y:S04]  /*0460*/  STG.E desc[UR4][R16.64], R19 ;  /* 0x0000001310007986 */ /* 0x0001e8000c101904 */
[----:B------:R-:W2:Y:S04]  /*0470*/  LDG.E R2, desc[UR4][R4.64] ;  /* 0x0000000404027981 */ /* 0x000ea8000c1e1900 */
[----:B------:R-:W2:Y:S01]  /*0480*/  LDG.E R15, desc[UR4][R6.64] ;  /* 0x00000004060f7981 */ /* 0x000ea2000c1e1900 */
[----:B------:R-:W-:-:S04]  /*0490*/  IMAD.WIDE R8, R0, 0x4, R16 ;  /* 0x0000000400087825 */ /* 0x000fc800078e0210 */
[----:B------:R-:W-:-:S04]  /*04a0*/  IMAD.WIDE R10, R0, 0x4, R4 ;  /* 0x00000004000a7825 */ /* 0x000fc800078e0204 */
[----:B------:R-:W-:Y:S01]  /*04b0*/  IMAD.WIDE R12, R0, 0x4, R6 ;  /* 0x00000004000c7825 */ /* 0x000fe200078e0206 */
[----:B--2---:R-:W-:-:S05]  /*04c0*/  IADD3 R21, PT, PT, R2, R15, RZ ;  /* 0x0000000f02157210 */ /* 0x004fca0007ffe0ff */
[----:B------:R1:W-:Y:S04]  /*04d0*/  STG.E desc[UR4][R8.64], R21 ;  /* 0x0000001508007986 */ /* 0x0003e8000c101904 */
[----:B------:R-:W2:Y:S04]  /*04e0*/  LDG.E R2, desc[UR4][R10.64] ;  /* 0x000000040a027981 */ /* 0x000ea8000c1e1900 */
[----:B------:R-:W2:Y:S01]  /*04f0*/  LDG.E R23, desc[UR4][R12.64] ;  /* 0x000000040c177981 */ /* 0x000ea2000c1e1900 */
[----:B------:R-:W-:-:S04]  /*0500*/  IMAD.WIDE R14, R0, 0x4, R8 ;  /* 0x00000004000e7825 */ /* 0x000fc800078e0208 */
[----:B------:R-:W-:-:S04]  /*0510*/  IMAD.WIDE R4, R0, 0x4, R10 ;  /* 0x0000000400047825 */ /* 0x000fc800078e020a */
[----:B------:R-:W-:-:S04]  /*0520*/  IMAD.WIDE R6, R0, 0x4, R12 ;  /* 0x0000000400067825 */ /* 0x000fc800078e020c */
[----:B--2---:R-:W-:-:S05]  /*0530*/  IMAD.IADD R23, R2, 0x1, R23 ;  /* 0x0000000102177824 */ /* 0x004fca00078e0217 */
[----:B------:R2:W-:Y:S04]  /*0540*/  STG.E desc[UR4][R14.64], R23 ;  /* 0x000000170e007986 */ /* 0x0005e8000c101904 */
[----:B------:R-:W1:Y:S04]  /*0550*/  LDG.E R4, desc[UR4][R4.64] ;  /* 0x0000000404047981 */ /* 0x000e68000c1e1900 */
[----:B------:R-:W1:Y:S01]  /*0560*/  LDG.E R7, desc[UR4][R6.64] ;  /* 0x0000000406077981 */ /* 0x000e62000c1e1900 */
[C---:B0-----:R-:W-:Y:S01]  /*0570*/  IMAD.WIDE R16, R0.reuse, 0x4, R14 ;  /* 0x0000000400107825 */ /* 0x041fe200078e020e */
[----:B------:R-:W-:-:S04]  /*0580*/  LEA R3, R0, R3, 0x2 ;  /* 0x0000000300037211 */ /* 0x000fc800078e10ff */
[----:B------:R-:W-:Y:S02]  /*0590*/  ISETP.GE.AND P0, PT, R3, UR6, PT ;  /* 0x0000000603007c0c */ /* 0x000fe4000bf06270 */
[----:B-1----:R-:W-:-:S05]  /*05a0*/  IADD3 R9, PT, PT, R4, R7, RZ ;  /* 0x0000000704097210 */ /* 0x002fca0007ffe0ff */
[----:B------:R2:W-:Y:S06]  /*05b0*/  STG.E desc[UR4][R16.64], R9 ;  /* 0x0000000910007986 */ /* 0x0005ec000c101904 */
[----:B------:R-:W-:Y:S05]  /*05c0*/  @!P0 BRA `(.L_x_3) ;  /* 0xfffffffc00788947 */ /* 0x000fea000383ffff */
[----:B------:R-:W-:Y:S05]  /*05d0*/  EXIT ;  /* 0x000000000000794d */ /* 0x000fea0003800000 */
.L_x_4:
[----:B------:R-:W-:-:S00]  /*05e0*/  BRA `(.L_x_4) ;  /* 0xfffffffc00fc7947 */ /* 0x000fc0000383ffff */
[----:B------:R-:W-:-:S00]  /*05f0*/  NOP ;  /* 0x0000000000007918 */ /* 0x000fc00000000000 */
        /* <DEDUP_REMOVED lines=8> */
.L_x_14:


//--------------------- .text._Z4dotpPKfS0_Pfi    --------------------------
	.section	.text._Z4dotpPKfS0_Pfi,"ax",@progbits
	.align	128
        .global         _Z4dotpPKfS0_Pfi
        .type           _Z4dotpPKfS0_Pfi,@function
        .size           _Z4dotpPKfS0_Pfi,(.L_x_15 - _Z4dotpPKfS0_Pfi)
        .other          _Z4dotpPKfS0_Pfi,@"STO_CUDA_ENTRY STV_DEFAULT"
_Z4dotpPKfS0_Pfi:
.text._Z4dotpPKfS0_Pfi:
[----:B------:R-:W-:Y:S01]  /*0000*/  LDC R1, c[0x0][0x37c] ;  /* 0x0000df00ff017b82 */ /* 0x000fe20000000800 */
[----:B------:R-:W0:Y:S01]  /*0010*/  S2R R3, SR_TID.X ;  /* 0x0000000000037919 */ /* 0x000e220000002100 */
[----:B------:R-:W1:Y:S06]  /*0020*/  LDCU UR4, c[0x0][0x360] ;  /* 0x00006c00ff0477ac */ /* 0x000e6c0008000800 */
[----:B------:R-:W2:Y:S01]  /*0030*/  LDC R5, c[0x0][0x370] ;  /* 0x0000dc00ff057b82 */ /* 0x000ea20000000800 */
[----:B------:R-:W-:Y:S01]  /*0040*/  BSSY.RECONVERGENT B0, `(.L_x_5) ;  /* 0x0000052000007945 */ /* 0x000fe20003800200 */
[----:B------:R-:W0:Y:S01]  /*0050*/  S2R R0, SR_CTAID.X ;  /* 0x0000000000007919 */ /* 0x000e220000002500 */
[----:B------:R-:W3:Y:S01]  /*0060*/  LDCU UR5, c[0x0][0x398] ;  /* 0x00007300ff0577ac */ /* 0x000ee20008000800 */
[----:B------:R-:W-:Y:S01]  /*0070*/  HFMA2 R6, -RZ, RZ, 0, 0 ;  /* 0x00000000ff067431 */ /* 0x000fe200000001ff */
[----:B------:R-:W4:Y:S01]  /*0080*/  LDCU.64 UR6, c[0x0][0x358] ;  /* 0x00006b00ff0677ac */ /* 0x000f220008000a00 */
[----:B-1----:R-:W-:-:S02]  /*0090*/  IMAD.U32 R4, RZ, RZ, UR4 ;  /* 0x00000004ff047e24 */ /* 0x002fc4000f8e00ff */
[----:B--2---:R-:W-:Y:S02]  /*00a0*/  IMAD R5, R5, UR4, RZ ;  /* 0x0000000405057c24 */ /* 0x004fe4000f8e02ff */
[----:B0-----:R-:W-:-:S05]  /*00b0*/  IMAD R2, R0, UR4, R3 ;  /* 0x0000000400027c24 */ /* 0x001fca000f8e0203 */
[----:B---3--:R-:W-:-:S13]  /*00c0*/  ISETP.GE.AND P0, PT, R2, UR5, PT ;  /* 0x0000000502007c0c */ /* 0x008fda000bf06270 */
[----:B----4-:R-:W-:Y:S05]  /*00d0*/  @P0 BRA `(.L_x_6) ;  /* 0x0000000400200947 */ /* 0x010fea0003800000 */
[----:B------:R-:W0:Y:S01]  /*00e0*/  I2F.U32.RP R11, R5 ;  /* 0x00000005000b7306 */ /* 0x000e220000209000 */
[C---:B------:R-:W-:Y:S01]  /*00f0*/  IADD3 R8, PT, PT, R5.reuse, R2, RZ ;  /* 0x0000000205087210 */ /* 0x040fe20007ffe0ff */
[----:B------:R-:W-:Y:S01]  /*0100*/  IMAD.MOV R13, RZ, RZ, -R5 ;  /* 0x000000ffff0d7224 */ /* 0x000fe200078e0a05 */
        /* <DEDUP_REMOVED lines=8> */
[----:B------:R0:W1:Y:S02]  /*0190*/  F2I.FTZ.U32.TRUNC.NTZ R7, R6 ;  /* 0x0000000600077305 */ /* 0x000064000021f000 */
[----:B0-----:R-:W-:Y:S02]  /*01a0*/  IMAD.MOV.U32 R6, RZ, RZ, RZ ;  /* 0x000000ffff067224 */ /* 0x001fe400078e00ff */
[----:B-1----:R-:W-:-:S04]  /*01b0*/  IMAD R13, R13, R7, RZ ;  /* 0x000000070d0d7224 */ /* 0x002fc800078e02ff */
[----:B------:R-:W-:-:S06]  /*01c0*/  IMAD.HI.U32 R7, R7, R13, R6 ;  /* 0x0000000d07077227 */ /* 0x000fcc00078e0006 */
[----:B------:R-:W-:-:S05]  /*01d0*/  IMAD.HI.U32 R7, R7, R8, RZ ;  /* 0x0000000807077227 */ /* 0x000fca00078e00ff */
[----:B------:R-:W-:-:S05]  /*01e0*/  IADD3 R6, PT, PT, -R7, RZ, RZ ;  /* 0x000000ff07067210 */ /* 0x000fca0007ffe1ff */
[----:B------:R-:W-:-:S05]  /*01f0*/  IMAD R8, R5, R6, R8 ;  /* 0x0000000605087224 */ /* 0x000fca00078e0208 */
[----:B------:R-:W-:-:S13]  /*0200*/  ISETP.GE.U32.AND P0, PT, R8, R5, PT ;  /* 0x000000050800720c */ /* 0x000fda0003f06070 */
[----:B------:R-:W-:Y:S01]  /*0210*/  @P0 IMAD.IADD R8, R8, 0x1, -R5 ;  /* 0x0000000108080824 */ /* 0x000fe200078e0a05 */
[----:B------:R-:W-:-:S04]  /*0220*/  @P0 IADD3 R7, PT, PT, R7, 0x1, RZ ;  /* 0x0000000107070810 */ /* 0x000fc80007ffe0ff */
[----:B------:R-:W-:-:S13]  /*0230*/  ISETP.GE.U32.AND P1, PT, R8, R5, PT ;  /* 0x000000050800720c */ /* 0x000fda0003f26070 */
[----:B------:R-:W-:Y:S01]  /*0240*/  @P1 VIADD R7, R7, 0x1 ;  /* 0x0000000107071836 */ /* 0x000fe20000000000 */
[----:B------:R-:W-:-:S04]  /*0250*/  @!P2 LOP3.LUT R7, RZ, R5, RZ, 0x33, !PT ;  /* 0x00000005ff07a212 */ /* 0x000fc800078e33ff */
[----:B------:R-:W-:-:S04]  /*0260*/  IADD3 R7, PT, PT, R10, R7, RZ ;  /* 0x000000070a077210 */ /* 0x000fc80007ffe0ff */
[C---:B------:R-:W-:Y:S02]  /*0270*/  LOP3.LUT R6, R7.reuse, 0x3, RZ, 0xc0, !PT ;  /* 0x0000000307067812 */ /* 0x040fe400078ec0ff */
[----:B------:R-:W-:Y:S02]  /*0280*/  ISETP.GE.U32.AND P1, PT, R7, 0x3, PT ;  /* 0x000000030700780c */ /* 0x000fe40003f26070 */
[----:B------:R-:W-:Y:S01]  /*0290*/  ISETP.NE.AND P0, PT, R6, 0x3, PT ;  /* 0x000000030600780c */ /* 0x000fe20003f05270 */
[----:B------:R-:W-:-:S12]  /*02a0*/  IMAD.MOV.U32 R6, RZ, RZ, RZ ;  /* 0x000000ffff067224 */ /* 0x000fd800078e00ff */
[----:B------:R-:W-:Y:S05]  /*02b0*/  @!P0 BRA `(.L_x_8) ;  /* 0x00000000003c8947 */ /* 0x000fea0003800000 */
[----:B------:R-:W0:Y:S01]  /*02c0*/  LDC.64 R8, c[0x0][0x380] ;  /* 0x0000e000ff087b82 */ /* 0x000e220000000a00 */
[----:B------:R-:W-:-:S04]  /*02d0*/  IADD3 R6, PT, PT, R7, 0x1, RZ ;  /* 0x0000000107067810 */ /* 0x000fc80007ffe0ff */
[----:B------:R-:W-:Y:S01]  /*02e0*/  LOP3.LUT R7, R6, 0x3, RZ, 0xc0, !PT ;  /* 0x0000000306077812 */ /* 0x000fe200078ec0ff */
[----:B------:R-:W-:Y:S02]  /*02f0*/  IMAD.MOV.U32 R6, RZ, RZ, RZ ;  /* 0x000000ffff067224 */ /* 0x000fe400078e00ff */
[----:B------:R-:W1:Y:S01]  /*0300*/  LDC.64 R10, c[0x0][0x388] ;  /* 0x0000e200ff0a7b82 */ /* 0x000e620000000a00 */
[----:B------:R-:W-:-:S07]  /*0310*/  IADD3 R7, PT, PT, -R7, RZ, RZ ;  /* 0x000000ff07077210 */ /* 0x000fce0007ffe1ff */
.L_x_9:
[----:B-1----:R-:W-:-:S04]  /*0320*/  IMAD.WIDE R12, R2, 0x4, R10 ;  /* 0x00000004020c7825 */ /* 0x002fc800078e020a */
[----:B0-----:R-:W-:Y:S02]  /*0330*/  IMAD.WIDE R14, R2, 0x4, R8 ;  /* 0x00000004020e7825 */ /* 0x001fe400078e0208 */
[----:B------:R-:W2:Y:S04]  /*0340*/  LDG.E R12, desc[UR6][R12.64] ;  /* 0x000000060c0c7981 */ /* 0x000ea8000c1e1900 */
[----:B------:R-:W2:Y:S01]  /*0350*/  LDG.E R15, desc[UR6][R14.64] ;  /* 0x000000060e0f7981 */ /* 0x000ea2000c1e1900 */
[----:B------:R-:W-:Y:S01]  /*0360*/  VIADD R7, R7, 0x1 ;  /* 0x0000000107077836 */ /* 0x000fe20000000000 */
[----:B------:R-:W-:-:S04]  /*0370*/  IADD3 R2, PT, PT, R5, R2, RZ ;  /* 0x0000000205027210 */ /* 0x000fc80007ffe0ff */
[----:B------:R-:W-:Y:S01]  /*0380*/  ISETP.NE.AND P0, PT, R7, RZ, PT ;  /* 0x000000ff0700720c */ /* 0x000fe20003f05270 */
[----:B--2---:R-:W-:-:S12]  /*0390*/  FFMA R6, R15, R12, R6 ;  /* 0x0000000c0f067223 */ /* 0x004fd80000000006 */
[----:B------:R-:W-:Y:S05]  /*03a0*/  @P0 BRA `(.L_x_9) ;  /* 0xfffffffc00dc0947 */ /* 0x000fea000383ffff */
.L_x_8:
[----:B------:R-:W-:Y:S05]  /*03b0*/  BSYNC.RECONVERGENT B1 ;  /* 0x0000000000017941 */ /* 0x000fea0003800200 */
.L_x_7:
[----:B------:R-:W-:Y:S05]  /*03c0*/  @!P1 BRA `(.L_x_6) ;  /* 0x0000000000649947 */ /* 0x000fea0003800000 */
.L_x_10:
[----:B------:R-:W0:Y:S08]  /*03d0*/  LDC.64 R8, c[0x0][0x380] ;  /* 0x0000e000ff087b82 */ /* 0x000e300000000a00 */
[----:B------:R-:W1:Y:S01]  /*03e0*/  LDC.64 R10, c[0x0][0x388] ;  /* 0x0000e200ff0a7b82 */ /* 0x000e620000000a00 */
[----:B0-----:R-:W-:-:S04]  /*03f0*/  IMAD.WIDE R20, R2, 0x4, R8 ;  /* 0x0000000402147825 */ /* 0x001fc800078e0208 */
[----:B------:R-:W-:Y:S02]  /*0400*/  IMAD.WIDE R18, R5, 0x4, R20 ;  /* 0x0000000405127825 */ /* 0x000fe400078e0214 */
[----:B------:R-:W2:Y:S02]  /*0410*/  LDG.E R21, desc[UR6][R20.64] ;  /* 0x0000000614157981 */ /* 0x000ea4000c1e1900 */
[----:B-1----:R-:W-:-:S04]  /*0420*/  IMAD.WIDE R22, R2, 0x4, R10 ;  /* 0x0000000402167825 */ /* 0x002fc800078e020a */
[C---:B------:R-:W-:Y:S02]  /*0430*/  IMAD.WIDE R10, R5.reuse, 0x4, R22 ;  /* 0x00000004050a7825 */ /* 0x040fe400078e0216 */
[----:B------:R-:W2:Y:S02]  /*0440*/  LDG.E R22, desc[UR6][R22.64] ;  /* 0x0000000616167981 */ /* 0x000ea4000c1e1900 */
[C---:B------:R-:W-:Y:S02]  /*0450*/  IMAD.WIDE R12, R5.reuse, 0x4, R18 ;  /* 0x00000004050c7825 */ /* 0x040fe400078e0212 */
[----:B------:R-:W3:Y:S02]  /*0460*/  LDG.E R18, desc[UR6][R18.64] ;  /* 0x0000000612127981 */ /* 0x000ee4000c1e1900 */
[C---:B------:R-:W-:Y:S02]  /*0470*/  IMAD.WIDE R8, R5.reuse, 0x4, R10 ;  /* 0x0000000405087825 */ /* 0x040fe400078e020a */
[----:B------:R-:W3:Y:S02]  /*0480*/  LDG.E R10, desc[UR6][R10.64] ;  /* 0x000000060a0a7981 */ /* 0x000ee4000c1e1900 */
[----:B------:R-:W-:-:S02]  /*0490*/  IMAD.WIDE R16, R5, 0x4, R12 ;  /* 0x0000000405107825 */ /* 0x000fc400078e020c */
[----:B------:R-:W4:Y:S02]  /*04a0*/  LDG.E R24, desc[UR6][R12.64] ;  /* 0x000000060c187981 */ /* 0x000f24000c1e1900 */
[C---:B------:R-:W-:Y:S02]  /*04b0*/  IMAD.WIDE R14, R5.reuse, 0x4, R8 ;  /* 0x00000004050e7825 */ /* 0x040fe400078e0208 */
[----:B------:R-:W4:Y:S04]  /*04c0*/  LDG.E R8, desc[UR6][R8.64] ;  /* 0x0000000608087981 */ /* 0x000f28000c1e1900 */
[----:B------:R-:W5:Y:S04]  /*04d0*/  LDG.E R16, desc[UR6][R16.64] ;  /* 0x0000000610107981 */ /* 0x000f68000c1e1900 */
[----:B------:R-:W5:Y:S01]  /*04e0*/  LDG.E R14, desc[UR6][R14.64] ;  /* 0x000000060e0e7981 */ /* 0x000f62000c1e1900 */
[----:B------:R-:W-:-:S05]  /*04f0*/  IMAD R2, R5, 0x4, R2 ;  /* 0x0000000405027824 */ /* 0x000fca00078e0202 */
[----:B------:R-:W-:Y:S01]  /*0500*/  ISETP.GE.AND P0, PT, R2, UR5, PT ;  /* 0x0000000502007c0c */ /* 0x000fe2000bf06270 */
[----:B--2---:R-:W-:-:S04]  /*0510*/  FFMA R21, R21, R22, R6 ;  /* 0x0000001615157223 */ /* 0x004fc80000000006 */
[----:B---3--:R-:W-:-:S04]  /*0520*/  FFMA R21, R18, R10, R21 ;  /* 0x0000000a12157223 */ /* 0x008fc80000000015 */
[----:B----4-:R-:W-:-:S04]  /*0530*/  FFMA R21, R24, R8, R21 ;  /* 0x0000000818157223 */ /* 0x010fc80000000015 */
[----:B-----5:R-:W-:Y:S01]  /*0540*/  FFMA R6, R16, R14, R21 ;  /* 0x0000000e10067223 */ /* 0x020fe20000000015 */
[----:B------:R-:W-:Y:S06]  /*0550*/  @!P0 BRA `(.L_x_10) ;  /* 0xfffffffc009c8947 */ /* 0x000fec000383ffff */
.L_x_6:
[----:B------:R-:W-:Y:S05]  /*0560*/  BSYNC.RECONVERGENT B0 ;  /* 0x0000000000007941 */ /* 0x000fea0003800200 */
.L_x_5:
[----:B------:R-:W0:Y:S01]  /*0570*/  S2UR UR5, SR_CgaCtaId ;  /* 0x00000000000579c3 */ /* 0x000e220000008800 */
[----:B------:R-:W-:Y:S01]  /*0580*/  UMOV UR4, 0x400 ;  /* 0x0000040000047882 */ /* 0x000fe20000000000 */
[----:B------:R-:W-:Y:S02]  /*0590*/  ISETP.GE.U32.AND P1, PT, R4, 0x2, PT ;  /* 0x000000020400780c */ /* 0x000fe40003f26070 */
[----:B------:R-:W-:Y:S01]  /*05a0*/  ISETP.NE.AND P0, PT, R3, RZ, PT ;  /* 0x000000ff0300720c */ /* 0x000fe20003f05270 */
[----:B0-----:R-:W-:-:S06]  /*05b0*/  ULEA UR4, UR5, UR4, 0x18 ;  /* 0x0000000405047291 */ /* 0x001fcc000f8ec0ff */
[----:B------:R-:W-:-:S05]  /*05c0*/  LEA R5, R3, UR4, 0x2 ;  /* 0x0000000403057c11 */ /* 0x000fca000f8e10ff */
[----:B------:R0:W-:Y:S01]  /*05d0*/  STS [R5], R6 ;  /* 0x0000000605007388 */ /* 0x0001e20000000800 */
[----:B------:R-:W-:Y:S06]  /*05e0*/  BAR.SYNC.DEFER_BLOCKING 0x0 ;  /* 0x0000000000007b1d */ /* 0x000fec0000010000 */
[----:B------:R-:W-:Y:S05]  /*05f0*/  @!P1 BRA `(.L_x_11) ;  /* 0x0000000000389947 */ /* 0x000fea0003800000 */
[----:B------:R-:W-:Y:S01]  /*0600*/  BSSY B0, `(.L_x_11) ;  /* 0x000000d000007945 */ /* 0x000fe20003800000 */
.L_x_12:
[----:B------:R-:W-:-:S04]  /*0610*/  SHF.R.U32.HI R8, RZ, 0x1, R4 ;  /* 0x00000001ff087819 */ /* 0x000fc80000011604 */
[----:B------:R-:W-:-:S13]  /*0620*/  ISETP.GE.U32.AND P1, PT, R3, R8, PT ;  /* 0x000000080300720c */ /* 0x000fda0003f26070 */
[----:B0-----:R-:W-:Y:S01]  /*0630*/  @!P1 LEA R6, R8, R5, 0x2 ;  /* 0x0000000508069211 */ /* 0x001fe200078e10ff */
[----:B------:R-:W-:Y:S01]  /*0640*/  @!P1 LDS R2, [R5] ;  /* 0x0000000005029984 */ /* 0x000fe20000000800 */
[----:B------:R-:W-:Y:S05]  /*0650*/  @!P1 WARPSYNC.ALL ;  /* 0x0000000000009948 */ /* 0x000fea0003800000 */
[----:B------:R-:W0:Y:S02]  /*0660*/  @!P1 LDS R7, [R6] ;  /* 0x0000000006079984 */ /* 0x000e240000000800 */
[----:B0-----:R-:W-:-:S05]  /*0670*/  @!P1 FADD R2, R2, R7 ;  /* 0x0000000702029221 */ /* 0x001fca0000000000 */
[----:B------:R1:W-:Y:S01]  /*0680*/  @!P1 STS [R5], R2 ;  /* 0x0000000205009388 */ /* 0x0003e20000000800 */
[----:B------:R-:W-:Y:S01]  /*0690*/  @!P1 BAR.SYNC.DEFER_BLOCKING 0x0 ;  /* 0x0000000000009b1d */ /* 0x000fe20000010000 */
[----:B------:R-:W-:Y:S02]  /*06a0*/  ISETP.GT.U32.AND P1, PT, R4, 0x3, PT ;  /* 0x000000030400780c */ /* 0x000fe40003f24070 */
[----:B------:R-:W-:-:S11]  /*06b0*/  MOV R4, R8 ;  /* 0x0000000800047202 */ /* 0x000fd60000000f00 */
[----:B-1----:R-:W-:Y:S05]  /*06c0*/  @P1 BRA `(.L_x_12) ;  /* 0xfffffffc00d01947 */ /* 0x002fea000383ffff */
[----:B------:R-:W-:Y:S05]  /*06d0*/  BSYNC B0 ;  /* 0x0000000000007941 */ /* 0x000fea0003800000 */
.L_x_11:
[----:B------:R-:W-:Y:S05]  /*06e0*/  @P0 EXIT ;  /* 0x000000000000094d */ /* 0x000fea0003800000 */
[----:B------:R-:W1:Y:S01]  /*06f0*/  S2UR UR5, SR_CgaCtaId ;  /* 0x00000000000579c3 */ /* 0x000e620000008800 */
[----:B------:R-:W-:-:S07]  /*0700*/  UMOV UR4, 0x400 ;  /* 0x0000040000047882 */ /* 0x000fce0000000000 */
[----:B------:R-:W2:Y:S01]  /*0710*/  LDC.64 R2, c[0x0][0x390] ;  /* 0x0000e400ff027b82 */ /* 0x000ea20000000a00 */
[----:B-1----:R-:W-:Y:S01]  /*0720*/  ULEA UR4, UR5, UR4, 0x18 ;  /* 0x0000000405047291 */ /* 0x002fe2000f8ec0ff */
[----:B--2---:R-:W-:-:S08]  /*0730*/  IMAD.WIDE.U32 R2, R0, 0x4, R2 ;  /* 0x0000000400027825 */ /* 0x004fd000078e0002 */
[----:B0-----:R-:W0:Y:S04]  /*0740*/  LDS R5, [UR4] ;  /* 0x00000004ff057984 */ /* 0x001e280008000800 */
[----:B0-----:R-:W-:Y:S01]  /*0750*/  STG.E desc[UR6][R2.64], R5 ;  /* 0x0000000502007986 */ /* 0x001fe2000c101906 */
[----:B------:R-:W-:Y:S05]  /*0760*/  EXIT ;  /* 0x000000000000794d */ /* 0x000fea0003800000 */
.L_x_13:
        /* <DEDUP_REMOVED lines=9> */
.L_x_15:


//--------------------- .nv.shared.reserved.0     --------------------------
	.section	.nv.shared.reserved.0,"aw",@nobits
	.weak		__nv_reservedSMEM_offset_0_alias
	.size		__nv_reservedSMEM_offset_0_alias, 0, 64
	.other		__nv_reservedSMEM_offset_0_alias,@"STO_CUDA_RESERVED_SHARED STV_DEFAULT"
__nv_reservedSMEM_offset_0_alias:
	.zero		0
	.zero		64


//--------------------- .nv.shared._Z4dotpPKfS0_Pfi --------------------------
	.section	.nv.shared._Z4dotpPKfS0_Pfi,"aw",@nobits
	.sectionflags	@""
	.align	4
.nv.shared._Z4dotpPKfS0_Pfi:
	.zero		2048


//--------------------- .nv.constant0._Z3addPiS_S_i --------------------------
	.section	.nv.constant0._Z3addPiS_S_i,"a",@progbits
	.sectionflags	@""
	.align	4
.nv.constant0._Z3addPiS_S_i:
	.zero		924


//--------------------- .nv.constant0._Z4dotpPKfS0_Pfi --------------------------
	.section	.nv.constant0._Z4dotpPKfS0_Pfi,"a",@progbits
	.sectionflags	@""
	.align	4
.nv.constant0._Z4dotpPKfS0_Pfi:
	.zero		924


//--------------------- SYMBOLS --------------------------

	.type		.nv.reservedSmem.offset0,@object
	.size		.nv.reservedSmem.offset0,0x4
	.type		.nv.reservedSmem.cap,@object
	.size		.nv.reservedSmem.cap,0x4
